//
// Generated by NVIDIA NVVM Compiler
//
// Compiler Build ID: CL-36424714
// Cuda compilation tools, release 13.0, V13.0.88
// Based on NVVM 20.0.0
//

.version 9.0
.target sm_100
.address_size 64

	// .globl	_Z9reduce_v5PfS_i
.extern .shared .align 16 .b8 sdata[];

.visible .entry _Z9reduce_v5PfS_i(
	.param .u64 .ptr .align 1 _Z9reduce_v5PfS_i_param_0,
	.param .u64 .ptr .align 1 _Z9reduce_v5PfS_i_param_1,
	.param .u32 _Z9reduce_v5PfS_i_param_2
)
{
	.reg .pred 	%p<12>;
	.reg .b32 	%r<18>;
	.reg .b32 	%f<51>;
	.reg .b64 	%rd<23>;

	ld.param.u64 	%rd1, [_Z9reduce_v5PfS_i_param_0];
	ld.param.u64 	%rd2, [_Z9reduce_v5PfS_i_param_1];
	ld.param.u32 	%r7, [_Z9reduce_v5PfS_i_param_2];
	mov.u32 	%r1, %tid.x;
	mov.u32 	%r2, %ctaid.x;
	mov.u32 	%r3, %ntid.x;
	mul.lo.s32 	%r8, %r3, %r2;
	shl.b32 	%r9, %r8, 3;
	add.s32 	%r4, %r9, %r1;
	mad.lo.s32 	%r5, %r3, 7, %r4;
	setp.ge.u32 	%p1, %r5, %r7;
	mov.f32 	%f50, 0f00000000;
	@%p1 bra 	$L__BB0_2;
	cvta.to.global.u64 	%rd3, %rd1;
	mul.wide.s32 	%rd4, %r4, 4;
	add.s64 	%rd5, %rd3, %rd4;
	ld.global.f32 	%f4, [%rd5];
	add.f32 	%f5, %f4, 0f00000000;
	mad.lo.s32 	%r10, %r3, -6, %r5;
	mul.wide.u32 	%rd6, %r10, 4;
	add.s64 	%rd7, %rd3, %rd6;
	ld.global.f32 	%f6, [%rd7];
	add.f32 	%f7, %f5, %f6;
	add.s32 	%r11, %r10, %r3;
	mul.wide.u32 	%rd8, %r11, 4;
	add.s64 	%rd9, %rd3, %rd8;
	ld.global.f32 	%f8, [%rd9];
	add.f32 	%f9, %f7, %f8;
	add.s32 	%r12, %r11, %r3;
	mul.wide.u32 	%rd10, %r12, 4;
	add.s64 	%rd11, %rd3, %rd10;
	ld.global.f32 	%f10, [%rd11];
	add.f32 	%f11, %f9, %f10;
	add.s32 	%r13, %r12, %r3;
	mul.wide.u32 	%rd12, %r13, 4;
	add.s64 	%rd13, %rd3, %rd12;
	ld.global.f32 	%f12, [%rd13];
	add.f32 	%f13, %f11, %f12;
	add.s32 	%r14, %r13, %r3;
	mul.wide.u32 	%rd14, %r14, 4;
	add.s64 	%rd15, %rd3, %rd14;
	ld.global.f32 	%f14, [%rd15];
	add.f32 	%f15, %f13, %f14;
	add.s32 	%r15, %r14, %r3;
	mul.wide.u32 	%rd16, %r15, 4;
	add.s64 	%rd17, %rd3, %rd16;
	ld.global.f32 	%f16, [%rd17];
	add.f32 	%f17, %f15, %f16;
	mul.wide.u32 	%rd18, %r5, 4;
	add.s64 	%rd19, %rd3, %rd18;
	ld.global.f32 	%f18, [%rd19];
	add.f32 	%f50, %f17, %f18;
$L__BB0_2:
	shl.b32 	%r16, %r1, 2;
	mov.u32 	%r17, sdata;
	add.s32 	%r6, %r17, %r16;
	st.shared.f32 	[%r6], %f50;
	bar.sync 	0;
	setp.lt.u32 	%p2, %r3, 1024;
	@%p2 bra 	$L__BB0_6;
	setp.gt.u32 	%p6, %r1, 511;
	@%p6 bra 	$L__BB0_5;
	ld.shared.f32 	%f19, [%r6+2048];
	ld.shared.f32 	%f20, [%r6];
	add.f32 	%f21, %f19, %f20;
	st.shared.f32 	[%r6], %f21;
$L__BB0_5:
	bar.sync 	0;
	bra.uni 	$L__BB0_7;
$L__BB0_6:
	setp.lt.u32 	%p3, %r3, 512;
	@%p3 bra 	$L__BB0_10;
$L__BB0_7:
	setp.gt.u32 	%p7, %r1, 255;
	@%p7 bra 	$L__BB0_9;
	ld.shared.f32 	%f22, [%r6+1024];
	ld.shared.f32 	%f23, [%r6];
	add.f32 	%f24, %f22, %f23;
	st.shared.f32 	[%r6], %f24;
$L__BB0_9:
	bar.sync 	0;
	bra.uni 	$L__BB0_11;
$L__BB0_10:
	setp.lt.u32 	%p4, %r3, 256;
	@%p4 bra 	$L__BB0_14;
$L__BB0_11:
	setp.gt.u32 	%p8, %r1, 127;
	@%p8 bra 	$L__BB0_13;
	ld.shared.f32 	%f25, [%r6+512];
	ld.shared.f32 	%f26, [%r6];
	add.f32 	%f27, %f25, %f26;
	st.shared.f32 	[%r6], %f27;
$L__BB0_13:
	bar.sync 	0;
	bra.uni 	$L__BB0_15;
$L__BB0_14:
	setp.lt.u32 	%p5, %r3, 128;
	@%p5 bra 	$L__BB0_18;
$L__BB0_15:
	setp.gt.u32 	%p9, %r1, 63;
	@%p9 bra 	$L__BB0_17;
	ld.shared.f32 	%f28, [%r6+256];
	ld.shared.f32 	%f29, [%r6];
	add.f32 	%f30, %f28, %f29;
	st.shared.f32 	[%r6], %f30;
$L__BB0_17:
	bar.sync 	0;
$L__BB0_18:
	setp.gt.u32 	%p10, %r1, 31;
	@%p10 bra 	$L__BB0_21;
	ld.volatile.shared.f32 	%f31, [%r6+128];
	ld.volatile.shared.f32 	%f32, [%r6];
	add.f32 	%f33, %f31, %f32;
	st.volatile.shared.f32 	[%r6], %f33;
	ld.volatile.shared.f32 	%f34, [%r6+64];
	ld.volatile.shared.f32 	%f35, [%r6];
	add.f32 	%f36, %f34, %f35;
	st.volatile.shared.f32 	[%r6], %f36;
	ld.volatile.shared.f32 	%f37, [%r6+32];
	ld.volatile.shared.f32 	%f38, [%r6];
	add.f32 	%f39, %f37, %f38;
	st.volatile.shared.f32 	[%r6], %f39;
	ld.volatile.shared.f32 	%f40, [%r6+16];
	ld.volatile.shared.f32 	%f41, [%r6];
	add.f32 	%f42, %f40, %f41;
	st.volatile.shared.f32 	[%r6], %f42;
	ld.volatile.shared.f32 	%f43, [%r6+8];
	ld.volatile.shared.f32 	%f44, [%r6];
	add.f32 	%f45, %f43, %f44;
	st.volatile.shared.f32 	[%r6], %f45;
	ld.volatile.shared.f32 	%f46, [%r6+4];
	ld.volatile.shared.f32 	%f47, [%r6];
	add.f32 	%f48, %f46, %f47;
	st.volatile.shared.f32 	[%r6], %f48;
	setp.ne.s32 	%p11, %r1, 0;
	@%p11 bra 	$L__BB0_21;
	ld.shared.f32 	%f49, [sdata];
	cvta.to.global.u64 	%rd20, %rd2;
	mul.wide.u32 	%rd21, %r2, 4;
	add.s64 	%rd22, %rd20, %rd21;
	st.global.f32 	[%rd22], %f49;
$L__BB0_21:
	ret;

}


// ===== COMPILED SASS (sm_100) =====

	.target	sm_100

	.elftype	@"ET_EXEC"


//--------------------- .note.nv.tkinfo           --------------------------
	.section	.note.nv.tkinfo,"",@"SHT_NOTE"
	.sectionflags	@"SHF_NOTE_NV_TKINFO"
	.tkinfo
        /*0018*/ 	.word	0x00000002
        /*0030*/ 	.string	""
        /*0030*/ 	.string	"ptxas"
        /*0030*/ 	.string	"Cuda compilation tools, release 13.0, V13.0.88"
        /*0030*/ 	.string	"Build cuda_13.0.r13.0/compiler.36424714_0"
        /*0030*/ 	.string	"-arch sm_100 -m 64 "



//--------------------- .note.nv.cuinfo           --------------------------
	.section	.note.nv.cuinfo,"",@"SHT_NOTE"
	.sectionflags	@"SHF_NOTE_NV_CUINFO"
        /*0018*/ 	.short	0x0002
        /*001a*/ 	.short	0x0064
        /*001c*/ 	.short	0x0082
	.zero		2


//--------------------- .nv.info                  --------------------------
	.section	.nv.info,"",@"SHT_CUDA_INFO"
	.align	4


	//----- nvinfo : EIATTR_REGCOUNT
	.align		4
        /*0000*/ 	.byte	0x04, 0x2f
        /*0002*/ 	.short	(.L_1 - .L_0)
	.align		4
.L_0:
        /*0004*/ 	.word	index@(_Z9reduce_v5PfS_i)
        /*0008*/ 	.word	0x00000016


	//----- nvinfo : EIATTR_FRAME_SIZE
	.align		4
.L_1:
        /*000c*/ 	.byte	0x04, 0x11
        /*000e*/ 	.short	(.L_3 - .L_2)
	.align		4
.L_2:
        /*0010*/ 	.word	index@(_Z9reduce_v5PfS_i)
        /*0014*/ 	.word	0x00000000


	//----- nvinfo : EIATTR_MIN_STACK_SIZE
	.align		4
.L_3:
        /*0018*/ 	.byte	0x04, 0x12
        /*001a*/ 	.short	(.L_5 - .L_4)
	.align		4
.L_4:
        /*001c*/ 	.word	index@(_Z9reduce_v5PfS_i)
        /*0020*/ 	.word	0x00000000
.L_5:


//--------------------- .nv.compat                --------------------------
	.section	.nv.compat,"",@"SHT_CUDA_COMPAT_INFO"
	.align	4
        /*0000*/ 	.byte	0x02, 0x09, 0x00, 0x00, 0x02, 0x02, 0x01, 0x00, 0x02, 0x05, 0x05, 0x00, 0x03, 0x07, 0x01, 0x01
        /*0010*/ 	.byte	0x02, 0x03, 0x00, 0x00, 0x02, 0x06, 0x01, 0x00, 0x04, 0x0b, 0x08, 0x00, 0x09, 0x00, 0x00, 0x00
        /*0020*/ 	.byte	0x00, 0x00, 0x00, 0x00


//--------------------- .nv.info._Z9reduce_v5PfS_i --------------------------
	.section	.nv.info._Z9reduce_v5PfS_i,"",@"SHT_CUDA_INFO"
	.sectionflags	@""
	.align	4


	//----- nvinfo : EIATTR_CUDA_API_VERSION
	.align		4
        /*0000*/ 	.byte	0x04, 0x37
        /*0002*/ 	.short	(.L_7 - .L_6)
.L_6:
        /*0004*/ 	.word	0x00000082


	//----- nvinfo : EIATTR_KPARAM_INFO
	.align		4
.L_7:
        /*0008*/ 	.byte	0x04, 0x17
        /*000a*/ 	.short	(.L_9 - .L_8)
.L_8:
        /*000c*/ 	.word	0x00000000
        /*0010*/ 	.short	0x0002
        /*0012*/ 	.short	0x0010
        /*0014*/ 	.byte	0x00, 0xf0, 0x11, 0x00


	//----- nvinfo : EIATTR_KPARAM_INFO
	.align		4
.L_9:
        /*0018*/ 	.byte	0x04, 0x17
        /*001a*/ 	.short	(.L_11 - .L_10)
.L_10:
        /*001c*/ 	.word	0x00000000
        /*0020*/ 	.short	0x0001
        /*0022*/ 	.short	0x0008
        /*0024*/ 	.byte	0x00, 0xf5, 0x21, 0x00


	//----- nvinfo : EIATTR_KPARAM_INFO
	.align		4
.L_11:
        /*0028*/ 	.byte	0x04, 0x17
        /*002a*/ 	.short	(.L_13 - .L_12)
.L_12:
        /*002c*/ 	.word	0x00000000
        /*0030*/ 	.short	0x0000
        /*0032*/ 	.short	0x0000
        /*0034*/ 	.byte	0x00, 0xf5, 0x21, 0x00


	//----- nvinfo : EIATTR_SPARSE_MMA_MASK
	.align		4
.L_13:
        /*0038*/ 	.byte	0x03, 0x50
        /*003a*/ 	.short	0x0000


	//----- nvinfo : EIATTR_MAXREG_COUNT
	.align		4
        /*003c*/ 	.byte	0x03, 0x1b
        /*003e*/ 	.short	0x00ff


	//----- nvinfo : EIATTR_NUM_BARRIERS
	.align		4
        /*0040*/ 	.byte	0x02, 0x4c
        /*0042*/ 	.byte	0x01
	.zero		1


	//----- nvinfo : EIATTR_MERCURY_ISA_VERSION
	.align		4
        /*0044*/ 	.byte	0x03, 0x5f
        /*0046*/ 	.short	0x0101


	//----- nvinfo : EIATTR_VRC_CTA_INIT_COUNT
	.align		4
        /*0048*/ 	.byte	0x02, 0x4a
	.zero		1
	.zero		1


	//----- nvinfo : EIATTR_EXIT_INSTR_OFFSETS
	.align		4
        /*004c*/ 	.byte	0x04, 0x1c
        /*004e*/ 	.short	(.L_15 - .L_14)


	//   ....[0]....
.L_14:
        /*0050*/ 	.word	0x00000570


	//   ....[1]....
        /*0054*/ 	.word	0x00000710


	//   ....[2]....
        /*0058*/ 	.word	0x00000760


	//----- nvinfo : EIATTR_CRS_STACK_SIZE
	.align		4
.L_15:
        /*005c*/ 	.byte	0x04, 0x1e
        /*005e*/ 	.short	(.L_17 - .L_16)
.L_16:
        /*0060*/ 	.word	0x00000000


	//----- nvinfo : EIATTR_CBANK_PARAM_SIZE
	.align		4
.L_17:
        /*0064*/ 	.byte	0x03, 0x19
        /*0066*/ 	.short	0x0014


	//----- nvinfo : EIATTR_PARAM_CBANK
	.align		4
        /*0068*/ 	.byte	0x04, 0x0a
        /*006a*/ 	.short	(.L_19 - .L_18)
	.align		4
.L_18:
        /*006c*/ 	.word	index@(.nv.constant0._Z9reduce_v5PfS_i)
        /*0070*/ 	.short	0x0380
        /*0072*/ 	.short	0x0014


	//----- nvinfo : EIATTR_SW_WAR
	.align		4
.L_19:
        /*0074*/ 	.byte	0x04, 0x36
        /*0076*/ 	.short	(.L_21 - .L_20)
.L_20:
        /*0078*/ 	.word	0x00000008
.L_21:


//--------------------- .nv.callgraph             --------------------------
	.section	.nv.callgraph,"",@"SHT_CUDA_CALLGRAPH"
	.align	4
	.sectionentsize	8
	.align		4
        /*0000*/ 	.word	0x00000000
	.align		4
        /*0004*/ 	.word	0xffffffff
	.align		4
        /*0008*/ 	.word	0x00000000
	.align		4
        /*000c*/ 	.word	0xfffffffe
	.align		4
        /*0010*/ 	.word	0x00000000
	.align		4
        /*0014*/ 	.word	0xfffffffd
	.align		4
        /*0018*/ 	.word	0x00000000
	.align		4
        /*001c*/ 	.word	0xfffffffc


//--------------------- .text._Z9reduce_v5PfS_i   --------------------------
	.section	.text._Z9reduce_v5PfS_i,"ax",@progbits
	.align	128
        .global         _Z9reduce_v5PfS_i
        .type           _Z9reduce_v5PfS_i,@function
        .size           _Z9reduce_v5PfS_i,(.L_x_10 - _Z9reduce_v5PfS_i)
        .other          _Z9reduce_v5PfS_i,@"STO_CUDA_ENTRY STV_DEFAULT"
_Z9reduce_v5PfS_i:
.text._Z9reduce_v5PfS_i:
[----:B------:R-:W-:Y:S01]  /*0000*/  LDC R1, c[0x0][0x37c] ;  /* 0x0000df00ff017b82 */ /* 0x000fe20000000800 */
[----:B------:R-:W0:Y:S07]  /*0010*/  S2R R0, SR_CTAID.X ;  /* 0x0000000000007919 */ /* 0x000e2e0000002500 */
[----:B------:R-:W0:Y:S01]  /*0020*/  LDC R5, c[0x0][0x360] ;  /* 0x0000d800ff057b82 */ /* 0x000e220000000800 */
[----:B------:R-:W1:Y:S01]  /*0030*/  LDCU UR4, c[0x0][0x390] ;  /* 0x00007200ff0477ac */ /* 0x000e620008000800 */
[----:B------:R-:W-:Y:S01]  /*0040*/  BSSY.RECONVERGENT B0, `(.L_x_0) ;  /* 0x0000028000007945 */ /* 0x000fe20003800200 */
[----:B------:R-:W2:Y:S01]  /*0050*/  S2R R4, SR_TID.X ;  /* 0x0000000000047919 */ /* 0x000ea20000002100 */
[----:B------:R-:W-:Y:S01]  /*0060*/  HFMA2 R7, -RZ, RZ, 0, 0 ;  /* 0x00000000ff077431 */ /* 0x000fe200000001ff */
[----:B------:R-:W3:Y:S01]  /*0070*/  LDCU.64 UR6, c[0x0][0x358] ;  /* 0x00006b00ff0677ac */ /* 0x000ee20008000a00 */
[----:B0-----:R-:W-:-:S05]  /*0080*/  IMAD R3, R0, R5, RZ ;  /* 0x0000000500037224 */ /* 0x001fca00078e02ff */
[----:B--2---:R-:W-:-:S05]  /*0090*/  LEA R10, R3, R4, 0x3 ;  /* 0x00000004030a7211 */ /* 0x004fca00078e18ff */
[----:B------:R-:W-:-:S05]  /*00a0*/  IMAD R6, R5, 0x7, R10 ;  /* 0x0000000705067824 */ /* 0x000fca00078e020a */
[----:B-1----:R-:W-:-:S13]  /*00b0*/  ISETP.GE.U32.AND P0, PT, R6, UR4, PT ;  /* 0x0000000406007c0c */ /* 0x002fda000bf06070 */
[----:B---3--:R-:W-:Y:S05]  /*00c0*/  @P0 BRA `(.L_x_1) ;  /* 0x00000000007c0947 */ /* 0x008fea0003800000 */
[----:B------:R-:W0:Y:S01]  /*00d0*/  LDC.64 R2, c[0x0][0x380] ;  /* 0x0000e000ff027b82 */ /* 0x000e220000000a00 */
[----:B------:R-:W-:-:S05]  /*00e0*/  IMAD R8, R5, -0x6, R6 ;  /* 0xfffffffa05087824 */ /* 0x000fca00078e0206 */
[----:B------:R-:W-:-:S04]  /*00f0*/  IADD3 R12, PT, PT, R8, R5, RZ ;  /* 0x00000005080c7210 */ /* 0x000fc80007ffe0ff */
[----:B------:R-:W-:-:S04]  /*0100*/  IADD3 R14, PT, PT, R12, R5, RZ ;  /* 0x000000050c0e7210 */ /* 0x000fc80007ffe0ff */
[----:B------:R-:W-:Y:S01]  /*0110*/  IADD3 R16, PT, PT, R14, R5, RZ ;  /* 0x000000050e107210 */ /* 0x000fe20007ffe0ff */
[----:B0-----:R-:W-:-:S04]  /*0120*/  IMAD.WIDE R10, R10, 0x4, R2 ;  /* 0x000000040a0a7825 */ /* 0x001fc800078e0202 */
[--C-:B------:R-:W-:Y:S01]  /*0130*/  IMAD.WIDE.U32 R8, R8, 0x4, R2.reuse ;  /* 0x0000000408087825 */ /* 0x100fe200078e0002 */
[----:B------:R0:W2:Y:S03]  /*0140*/  LDG.E R7, desc[UR6][R10.64] ;  /* 0x000000060a077981 */ /* 0x0000a6000c1e1900 */
[--C-:B------:R-:W-:Y:S02]  /*0150*/  IMAD.WIDE.U32 R12, R12, 0x4, R2.reuse ;  /* 0x000000040c0c7825 */ /* 0x100fe400078e0002 */
[----:B------:R-:W3:Y:S02]  /*0160*/  LDG.E R8, desc[UR6][R8.64] ;  /* 0x0000000608087981 */ /* 0x000ee4000c1e1900 */
[--C-:B------:R-:W-:Y:S01]  /*0170*/  IMAD.WIDE.U32 R14, R14, 0x4, R2.reuse ;  /* 0x000000040e0e7825 */ /* 0x100fe200078e0002 */
[CC--:B------:R-:W-:Y:S01]  /*0180*/  IADD3 R18, PT, PT, R16.reuse, R5.reuse, RZ ;  /* 0x0000000510127210 */ /* 0x0c0fe20007ffe0ff */
[----:B------:R-:W4:Y:S02]  /*0190*/  LDG.E R12, desc[UR6][R12.64] ;  /* 0x000000060c0c7981 */ /* 0x000f24000c1e1900 */
[--C-:B------:R-:W-:Y:S01]  /*01a0*/  IMAD.WIDE.U32 R16, R16, 0x4, R2.reuse ;  /* 0x0000000410107825 */ /* 0x100fe200078e0002 */
[C---:B------:R-:W-:Y:S01]  /*01b0*/  IADD3 R19, PT, PT, R18.reuse, R5, RZ ;  /* 0x0000000512137210 */ /* 0x040fe20007ffe0ff */
[----:B------:R-:W5:Y:S02]  /*01c0*/  LDG.E R14, desc[UR6][R14.64] ;  /* 0x000000060e0e7981 */ /* 0x000f64000c1e1900 */
[----:B0-----:R-:W-:-:S02]  /*01d0*/  IMAD.WIDE.U32 R10, R18, 0x4, R2 ;  /* 0x00000004120a7825 */ /* 0x001fc400078e0002 */
[----:B------:R-:W5:Y:S02]  /*01e0*/  LDG.E R16, desc[UR6][R16.64] ;  /* 0x0000000610107981 */ /* 0x000f64000c1e1900 */
[--C-:B------:R-:W-:Y:S02]  /*01f0*/  IMAD.WIDE.U32 R18, R19, 0x4, R2.reuse ;  /* 0x0000000413127825 */ /* 0x100fe400078e0002 */
[----:B------:R-:W5:Y:S02]  /*0200*/  LDG.E R10, desc[UR6][R10.64] ;  /* 0x000000060a0a7981 */ /* 0x000f64000c1e1900 */
[----:B------:R-:W-:Y:S02]  /*0210*/  IMAD.WIDE.U32 R2, R6, 0x4, R2 ;  /* 0x0000000406027825 */ /* 0x000fe400078e0002 */
[----:B------:R-:W5:Y:S04]  /*0220*/  LDG.E R18, desc[UR6][R18.64] ;  /* 0x0000000612127981 */ /* 0x000f68000c1e1900 */
[----:B------:R-:W5:Y:S01]  /*0230*/  LDG.E R2, desc[UR6][R2.64] ;  /* 0x0000000602027981 */ /* 0x000f62000c1e1900 */
[----:B--2---:R-:W-:-:S04]  /*0240*/  FADD R7, RZ, R7 ;  /* 0x00000007ff077221 */ /* 0x004fc80000000000 */
[----:B---3--:R-:W-:-:S04]  /*0250*/  FADD R7, R7, R8 ;  /* 0x0000000807077221 */ /* 0x008fc80000000000 */
[----:B----4-:R-:W-:-:S04]  /*0260*/  FADD R7, R7, R12 ;  /* 0x0000000c07077221 */ /* 0x010fc80000000000 */
[----:B-----5:R-:W-:-:S04]  /*0270*/  FADD R7, R7, R14 ;  /* 0x0000000e07077221 */ /* 0x020fc80000000000 */
[----:B------:R-:W-:-:S04]  /*0280*/  FADD R7, R7, R16 ;  /* 0x0000001007077221 */ /* 0x000fc80000000000 */
[----:B------:R-:W-:-:S04]  /*0290*/  FADD R7, R7, R10 ;  /* 0x0000000a07077221 */ /* 0x000fc80000000000 */
[----:B------:R-:W-:-:S04]  /*02a0*/  FADD R7, R7, R18 ;  /* 0x0000001207077221 */ /* 0x000fc80000000000 */
[----:B------:R-:W-:-:S07]  /*02b0*/  FADD R7, R7, R2 ;  /* 0x0000000207077221 */ /* 0x000fce0000000000 */
.L_x_1:
[----:B------:R-:W-:Y:S05]  /*02c0*/  BSYNC.RECONVERGENT B0 ;  /* 0x0000000000007941 */ /* 0x000fea0003800200 */
.L_x_0:
[----:B------:R-:W0:Y:S01]  /*02d0*/  S2UR UR5, SR_CgaCtaId ;  /* 0x00000000000579c3 */ /* 0x000e220000008800 */
[----:B------:R-:W-:Y:S01]  /*02e0*/  UMOV UR4, 0x400 ;  /* 0x0000040000047882 */ /* 0x000fe20000000000 */
[----:B------:R-:W-:Y:S01]  /*02f0*/  ISETP.GE.U32.AND P0, PT, R5, 0x400, PT ;  /* 0x000004000500780c */ /* 0x000fe20003f06070 */
[----:B0-----:R-:W-:-:S06]  /*0300*/  ULEA UR4, UR5, UR4, 0x18 ;  /* 0x0000000405047291 */ /* 0x001fcc000f8ec0ff */
[----:B------:R-:W-:-:S05]  /*0310*/  LEA R2, R4, UR4, 0x2 ;  /* 0x0000000404027c11 */ /* 0x000fca000f8e10ff */
[----:B------:R0:W-:Y:S01]  /*0320*/  STS [R2], R7 ;  /* 0x0000000702007388 */ /* 0x0001e20000000800 */
[----:B------:R-:W-:Y:S06]  /*0330*/  BAR.SYNC.DEFER_BLOCKING 0x0 ;  /* 0x0000000000007b1d */ /* 0x000fec0000010000 */
[----:B------:R-:W-:Y:S05]  /*0340*/  @!P0 BRA `(.L_x_2) ;  /* 0x00000000001c8947 */ /* 0x000fea0003800000 */
[----:B------:R-:W-:-:S13]  /*0350*/  ISETP.GT.U32.AND P0, PT, R4, 0x1ff, PT ;  /* 0x000001ff0400780c */ /* 0x000fda0003f04070 */
[----:B------:R-:W-:Y:S04]  /*0360*/  @!P0 LDS R3, [R2+0x800] ;  /* 0x0008000002038984 */ /* 0x000fe80000000800 */
[----:B------:R-:W1:Y:S02]  /*0370*/  @!P0 LDS R6, [R2] ;  /* 0x0000000002068984 */ /* 0x000e640000000800 */
[----:B-1----:R-:W-:-:S05]  /*0380*/  @!P0 FADD R3, R3, R6 ;  /* 0x0000000603038221 */ /* 0x002fca0000000000 */
[----:B------:R1:W-:Y:S01]  /*0390*/  @!P0 STS [R2], R3 ;  /* 0x0000000302008388 */ /* 0x0003e20000000800 */
[----:B------:R-:W-:Y:S06]  /*03a0*/  BAR.SYNC.DEFER_BLOCKING 0x0 ;  /* 0x0000000000007b1d */ /* 0x000fec0000010000 */
[----:B------:R-:W-:Y:S05]  /*03b0*/  BRA `(.L_x_3) ;  /* 0x0000000000087947 */ /* 0x000fea0003800000 */
.L_x_2:
[----:B------:R-:W-:-:S13]  /*03c0*/  ISETP.GE.U32.AND P0, PT, R5, 0x200, PT ;  /* 0x000002000500780c */ /* 0x000fda0003f06070 */
[----:B------:R-:W-:Y:S05]  /*03d0*/  @!P0 BRA `(.L_x_4) ;  /* 0x00000000001c8947 */ /* 0x000fea0003800000 */
.L_x_3:
[----:B------:R-:W-:-:S13]  /*03e0*/  ISETP.GT.U32.AND P0, PT, R4, 0xff, PT ;  /* 0x000000ff0400780c */ /* 0x000fda0003f04070 */
[----:B-1----:R-:W-:Y:S04]  /*03f0*/  @!P0 LDS R3, [R2+0x400] ;  /* 0x0004000002038984 */ /* 0x002fe80000000800 */
[----:B------:R-:W1:Y:S02]  /*0400*/  @!P0 LDS R6, [R2] ;  /* 0x0000000002068984 */ /* 0x000e640000000800 */
[----:B-1----:R-:W-:-:S05]  /*0410*/  @!P0 FADD R3, R3, R6 ;  /* 0x0000000603038221 */ /* 0x002fca0000000000 */
[----:B------:R1:W-:Y:S01]  /*0420*/  @!P0 STS [R2], R3 ;  /* 0x0000000302008388 */ /* 0x0003e20000000800 */
[----:B------:R-:W-:Y:S06]  /*0430*/  BAR.SYNC.DEFER_BLOCKING 0x0 ;  /* 0x0000000000007b1d */ /* 0x000fec0000010000 */
[----:B------:R-:W-:Y:S05]  /*0440*/  BRA `(.L_x_5) ;  /* 0x0000000000087947 */ /* 0x000fea0003800000 */
.L_x_4:
[----:B------:R-:W-:-:S13]  /*0450*/  ISETP.GE.U32.AND P0, PT, R5, 0x100, PT ;  /* 0x000001000500780c */ /* 0x000fda0003f06070 */
[----:B------:R-:W-:Y:S05]  /*0460*/  @!P0 BRA `(.L_x_6) ;  /* 0x00000000001c8947 */ /* 0x000fea0003800000 */
.L_x_5:
[----:B------:R-:W-:-:S13]  /*0470*/  ISETP.GT.U32.AND P0, PT, R4, 0x7f, PT ;  /* 0x0000007f0400780c */ /* 0x000fda0003f04070 */
[----:B-1----:R-:W-:Y:S04]  /*0480*/  @!P0 LDS R3, [R2+0x200] ;  /* 0x0002000002038984 */ /* 0x002fe80000000800 */
[----:B------:R-:W1:Y:S02]  /*0490*/  @!P0 LDS R6, [R2] ;  /* 0x0000000002068984 */ /* 0x000e640000000800 */
[----:B-1----:R-:W-:-:S05]  /*04a0*/  @!P0 FADD R3, R3, R6 ;  /* 0x0000000603038221 */ /* 0x002fca0000000000 */
[----:B------:R1:W-:Y:S01]  /*04b0*/  @!P0 STS [R2], R3 ;  /* 0x0000000302008388 */ /* 0x0003e20000000800 */
[----:B------:R-:W-:Y:S06]  /*04c0*/  BAR.SYNC.DEFER_BLOCKING 0x0 ;  /* 0x0000000000007b1d */ /* 0x000fec0000010000 */
[----:B------:R-:W-:Y:S05]  /*04d0*/  BRA `(.L_x_7) ;  /* 0x0000000000087947 */ /* 0x000fea0003800000 */
.L_x_6:
[----:B------:R-:W-:-:S13]  /*04e0*/  ISETP.GE.U32.AND P0, PT, R5, 0x80, PT ;  /* 0x000000800500780c */ /* 0x000fda0003f06070 */
[----:B------:R-:W-:Y:S05]  /*04f0*/  @!P0 BRA `(.L_x_8) ;  /* 0x0000000000188947 */ /* 0x000fea0003800000 */
.L_x_7:
[----:B------:R-:W-:-:S13]  /*0500*/  ISETP.GT.U32.AND P0, PT, R4, 0x3f, PT ;  /* 0x0000003f0400780c */ /* 0x000fda0003f04070 */
[----:B-1----:R-:W-:Y:S04]  /*0510*/  @!P0 LDS R3, [R2+0x100] ;  /* 0x0001000002038984 */ /* 0x002fe80000000800 */
[----:B------:R-:W1:Y:S02]  /*0520*/  @!P0 LDS R6, [R2] ;  /* 0x0000000002068984 */ /* 0x000e640000000800 */
[----:B-1----:R-:W-:-:S05]  /*0530*/  @!P0 FADD R3, R3, R6 ;  /* 0x0000000603038221 */ /* 0x002fca0000000000 */
[----:B------:R1:W-:Y:S01]  /*0540*/  @!P0 STS [R2], R3 ;  /* 0x0000000302008388 */ /* 0x0003e20000000800 */
[----:B------:R-:W-:Y:S06]  /*0550*/  BAR.SYNC.DEFER_BLOCKING 0x0 ;  /* 0x0000000000007b1d */ /* 0x000fec0000010000 */
.L_x_8:
[----:B------:R-:W-:-:S13]  /*0560*/  ISETP.GT.U32.AND P0, PT, R4, 0x1f, PT ;  /* 0x0000001f0400780c */ /* 0x000fda0003f04070 */
[----:B------:R-:W-:Y:S05]  /*0570*/  @P0 EXIT ;  /* 0x000000000000094d */ /* 0x000fea0003800000 */
[----:B-1----:R-:W-:Y:S01]  /*0580*/  LDS R3, [R2+0x80] ;  /* 0x0000800002037984 */ /* 0x002fe20000000800 */
[----:B------:R-:W-:-:S03]  /*0590*/  ISETP.NE.AND P0, PT, R4, RZ, PT ;  /* 0x000000ff0400720c */ /* 0x000fc60003f05270 */
[----:B------:R-:W1:Y:S02]  /*05a0*/  LDS R6, [R2] ;  /* 0x0000000002067984 */ /* 0x000e640000000800 */
[----:B-1----:R-:W-:-:S05]  /*05b0*/  FADD R3, R3, R6 ;  /* 0x0000000603037221 */ /* 0x002fca0000000000 */
[----:B------:R-:W-:Y:S04]  /*05c0*/  STS [R2], R3 ;  /* 0x0000000302007388 */ /* 0x000fe80000000800 */
[----:B------:R-:W-:Y:S04]  /*05d0*/  LDS R5, [R2+0x40] ;  /* 0x0000400002057984 */ /* 0x000fe80000000800 */
[----:B------:R-:W1:Y:S02]  /*05e0*/  LDS R6, [R2] ;  /* 0x0000000002067984 */ /* 0x000e640000000800 */
[----:B-1----:R-:W-:-:S05]  /*05f0*/  FADD R5, R5, R6 ;  /* 0x0000000605057221 */ /* 0x002fca0000000000 */
[----:B------:R-:W-:Y:S04]  /*0600*/  STS [R2], R5 ;  /* 0x0000000502007388 */ /* 0x000fe80000000800 */
[----:B------:R-:W-:Y:S04]  /*0610*/  LDS R6, [R2+0x20] ;  /* 0x0000200002067984 */ /* 0x000fe80000000800 */
[----:B0-----:R-:W0:Y:S02]  /*0620*/  LDS R7, [R2] ;  /* 0x0000000002077984 */ /* 0x001e240000000800 */
[----:B0-----:R-:W-:-:S05]  /*0630*/  FADD R7, R6, R7 ;  /* 0x0000000706077221 */ /* 0x001fca0000000000 */
[----:B------:R-:W-:Y:S04]  /*0640*/  STS [R2], R7 ;  /* 0x0000000702007388 */ /* 0x000fe80000000800 */
[----:B------:R-:W-:Y:S04]  /*0650*/  LDS R6, [R2+0x10] ;  /* 0x0000100002067984 */ /* 0x000fe80000000800 */
[----:B------:R-:W0:Y:S02]  /*0660*/  LDS R9, [R2] ;  /* 0x0000000002097984 */ /* 0x000e240000000800 */
        /* <DEDUP_REMOVED lines=9> */
[----:B------:R0:W-:Y:S01]  /*0700*/  STS [R2], R5 ;  /* 0x0000000502007388 */ /* 0x0001e20000000800 */
[----:B------:R-:W-:Y:S05]  /*0710*/  @P0 EXIT ;  /* 0x000000000000094d */ /* 0x000fea0003800000 */
[----:B0-----:R-:W0:Y:S01]  /*0720*/  LDS R5, [UR4] ;  /* 0x00000004ff057984 */ /* 0x001e220008000800 */
[----:B------:R-:W1:Y:S02]  /*0730*/  LDC.64 R2, c[0x0][0x388] ;  /* 0x0000e200ff027b82 */ /* 0x000e640000000a00 */
[----:B-1----:R-:W-:-:S05]  /*0740*/  IMAD.WIDE.U32 R2, R0, 0x4, R2 ;  /* 0x0000000400027825 */ /* 0x002fca00078e0002 */
[----:B0-----:R-:W-:Y:S01]  /*0750*/  STG.E desc[UR6][R2.64], R5 ;  /* 0x0000000502007986 */ /* 0x001fe2000c101906 */
[----:B------:R-:W-:Y:S05]  /*0760*/  EXIT ;  /* 0x000000000000794d */ /* 0x000fea0003800000 */
.L_x_9:
[----:B------:R-:W-:-:S00]  /*0770*/  BRA `(.L_x_9) ;  /* 0xfffffffc00fc7947 */ /* 0x000fc0000383ffff */
[----:B------:R-:W-:-:S00]  /*0780*/  NOP ;  /* 0x0000000000007918 */ /* 0x000fc00000000000 */
[----:B------:R-:W-:-:S00]  /*0790*/  NOP ;  /* 0x0000000000007918 */ /* 0x000fc00000000000 */
[----:B------:R-:W-:-:S00]  /*07a0*/  NOP ;  /* 0x0000000000007918 */ /* 0x000fc00000000000 */
[----:B------:R-:W-:-:S00]  /*07b0*/  NOP ;  /* 0x0000000000007918 */ /* 0x000fc00000000000 */
[----:B------:R-:W-:-:S00]  /*07c0*/  NOP ;  /* 0x0000000000007918 */ /* 0x000fc00000000000 */
[----:B------:R-:W-:-:S00]  /*07d0*/  NOP ;  /* 0x0000000000007918 */ /* 0x000fc00000000000 */
[----:B------:R-:W-:-:S00]  /*07e0*/  NOP ;  /* 0x0000000000007918 */ /* 0x000fc00000000000 */
[----:B------:R-:W-:-:S00]  /*07f0*/  NOP ;  /* 0x0000000000007918 */ /* 0x000fc00000000000 */
.L_x_10:


//--------------------- .nv.shared._Z9reduce_v5PfS_i --------------------------
	.section	.nv.shared._Z9reduce_v5PfS_i,"aw",@nobits
	.sectionflags	@""
	.align	16
	.zero		1024


//--------------------- .nv.shared.reserved.0     --------------------------
	.section	.nv.shared.reserved.0,"aw",@nobits
	.weak		__nv_reservedSMEM_offset_0_alias
	.size		__nv_reservedSMEM_offset_0_alias, 0, 64
	.other		__nv_reservedSMEM_offset_0_alias,@"STO_CUDA_RESERVED_SHARED STV_DEFAULT"
__nv_reservedSMEM_offset_0_alias:
	.zero		0
	.zero		64


//--------------------- .nv.constant0._Z9reduce_v5PfS_i --------------------------
	.section	.nv.constant0._Z9reduce_v5PfS_i,"a",@progbits
	.sectionflags	@""
	.align	4
.nv.constant0._Z9reduce_v5PfS_i:
	.zero		916


//--------------------- SYMBOLS --------------------------

	.type		.nv.reservedSmem.offset0,@object
	.size		.nv.reservedSmem.offset0,0x4
	.type		.nv.reservedSmem.cap,@object
	.size		.nv.reservedSmem.cap,0x4
